	.headerflags	@"EF_CUDA_TEXMODE_UNIFIED EF_CUDA_64BIT_ADDRESS EF_CUDA_ACCELERATORS EF_CUDA_SM90 EF_CUDA_VIRTUAL_SM(EF_CUDA_SM90)"
	.elftype	@"ET_EXEC"


//--------------------- .nv.info                  --------------------------
	.section	.nv.info,"",@"SHT_CUDA_INFO"
	.align	4


	//----- nvinfo : EIATTR_REGCOUNT
	.align		4
        /*0000*/ 	.byte	0x04, 0x2f
        /*0002*/ 	.short	(.L_3 - .L_2)
	.align		4
.L_2:
        /*0004*/ 	.word	index@(triton_poi_fused__native_batch_norm_legit_no_training_add_convolution_elu_12)
        /*0008*/ 	.word	0x00000016


	//----- nvinfo : EIATTR_MIN_STACK_SIZE
	.align		4
.L_3:
        /*000c*/ 	.byte	0x04, 0x12
        /*000e*/ 	.short	(.L_5 - .L_4)
	.align		4
.L_4:
        /*0010*/ 	.word	index@(triton_poi_fused__native_batch_norm_legit_no_training_add_convolution_elu_12)
        /*0014*/ 	.word	0x00000000


	//----- nvinfo : EIATTR_FRAME_SIZE
	.align		4
.L_5:
        /*0018*/ 	.byte	0x04, 0x11
        /*001a*/ 	.short	(.L_7 - .L_6)
	.align		4
.L_6:
        /*001c*/ 	.word	index@(triton_poi_fused__native_batch_norm_legit_no_training_add_convolution_elu_12)
        /*0020*/ 	.word	0x00000000


	//----- nvinfo : EIATTR_MIN_STACK_SIZE
	.align		4
.L_7:
        /*0024*/ 	.byte	0x04, 0x12
        /*0026*/ 	.short	(.L_9 - .L_8)
	.align		4
.L_8:
        /*0028*/ 	.word	index@(triton_poi_fused__native_batch_norm_legit_no_training_add_convolution_elu_12)
        /*002c*/ 	.word	0x00000000
.L_9:


//--------------------- .nv.info.triton_poi_fused__native_batch_norm_legit_no_training_add_convolution_elu_12 --------------------------
	.section	.nv.info.triton_poi_fused__native_batch_norm_legit_no_training_add_convolution_elu_12,"",@"SHT_CUDA_INFO"
	.sectionflags	@""
	.align	4


	//----- nvinfo : EIATTR_CUDA_API_VERSION
	.align		4
        /*0000*/ 	.byte	0x04, 0x37
        /*0002*/ 	.short	(.L_11 - .L_10)
.L_10:
        /*0004*/ 	.word	0x0000007c


	//----- nvinfo : EIATTR_KPARAM_INFO
	.align		4
.L_11:
        /*0008*/ 	.byte	0x04, 0x17
        /*000a*/ 	.short	(.L_13 - .L_12)
.L_12:
        /*000c*/ 	.word	0x00000000
        /*0010*/ 	.short	0x0008
        /*0012*/ 	.short	0x0040
        /*0014*/ 	.byte	0x00, 0xf0, 0x11, 0x00


	//----- nvinfo : EIATTR_KPARAM_INFO
	.align		4
.L_13:
        /*0018*/ 	.byte	0x04, 0x17
        /*001a*/ 	.short	(.L_15 - .L_14)
.L_14:
        /*001c*/ 	.word	0x00000000
        /*0020*/ 	.short	0x0007
        /*0022*/ 	.short	0x0038
        /*0024*/ 	.byte	0x00, 0xf4, 0x21, 0x00


	//----- nvinfo : EIATTR_KPARAM_INFO
	.align		4
.L_15:
        /*0028*/ 	.byte	0x04, 0x17
        /*002a*/ 	.short	(.L_17 - .L_16)
.L_16:
        /*002c*/ 	.word	0x00000000
        /*0030*/ 	.short	0x0006
        /*0032*/ 	.short	0x0030
        /*0034*/ 	.byte	0x00, 0xf4, 0x21, 0x00


	//----- nvinfo : EIATTR_KPARAM_INFO
	.align		4
.L_17:
        /*0038*/ 	.byte	0x04, 0x17
        /*003a*/ 	.short	(.L_19 - .L_18)
.L_18:
        /*003c*/ 	.word	0x00000000
        /*0040*/ 	.short	0x0005
        /*0042*/ 	.short	0x0028
        /*0044*/ 	.byte	0x00, 0xf4, 0x21, 0x00


	//----- nvinfo : EIATTR_KPARAM_INFO
	.align		4
.L_19:
        /*0048*/ 	.byte	0x04, 0x17
        /*004a*/ 	.short	(.L_21 - .L_20)
.L_20:
        /*004c*/ 	.word	0x00000000
        /*0050*/ 	.short	0x0004
        /*0052*/ 	.short	0x0020
        /*0054*/ 	.byte	0x00, 0xf4, 0x21, 0x00


	//----- nvinfo : EIATTR_KPARAM_INFO
	.align		4
.L_21:
        /*0058*/ 	.byte	0x04, 0x17
        /*005a*/ 	.short	(.L_23 - .L_22)
.L_22:
        /*005c*/ 	.word	0x00000000
        /*0060*/ 	.short	0x0003
        /*0062*/ 	.short	0x0018
        /*0064*/ 	.byte	0x00, 0xf4, 0x21, 0x00


	//----- nvinfo : EIATTR_KPARAM_INFO
	.align		4
.L_23:
        /*0068*/ 	.byte	0x04, 0x17
        /*006a*/ 	.short	(.L_25 - .L_24)
.L_24:
        /*006c*/ 	.word	0x00000000
        /*0070*/ 	.short	0x0002
        /*0072*/ 	.short	0x0010
        /*0074*/ 	.byte	0x00, 0xf4, 0x21, 0x00


	//----- nvinfo : EIATTR_KPARAM_INFO
	.align		4
.L_25:
        /*0078*/ 	.byte	0x04, 0x17
        /*007a*/ 	.short	(.L_27 - .L_26)
.L_26:
        /*007c*/ 	.word	0x00000000
        /*0080*/ 	.short	0x0001
        /*0082*/ 	.short	0x0008
        /*0084*/ 	.byte	0x00, 0xf4, 0x21, 0x00


	//----- nvinfo : EIATTR_KPARAM_INFO
	.align		4
.L_27:
        /*0088*/ 	.byte	0x04, 0x17
        /*008a*/ 	.short	(.L_29 - .L_28)
.L_28:
        /*008c*/ 	.word	0x00000000
        /*0090*/ 	.short	0x0000
        /*0092*/ 	.short	0x0000
        /*0094*/ 	.byte	0x00, 0xf4, 0x21, 0x00


	//----- nvinfo : EIATTR_SPARSE_MMA_MASK
	.align		4
.L_29:
        /*0098*/ 	.byte	0x03, 0x50
        /*009a*/ 	.short	0x0000


	//----- nvinfo : EIATTR_MAXREG_COUNT
	.align		4
        /*009c*/ 	.byte	0x03, 0x1b
        /*009e*/ 	.short	0x00ff


	//----- nvinfo : EIATTR_EXIT_INSTR_OFFSETS
	.align		4
        /*00a0*/ 	.byte	0x04, 0x1c
        /*00a2*/ 	.short	(.L_31 - .L_30)


	//   ....[0]....
.L_30:
        /*00a4*/ 	.word	0x00000510


	//----- nvinfo : EIATTR_REQNTID
	.align		4
.L_31:
        /*00a8*/ 	.byte	0x04, 0x10
        /*00aa*/ 	.short	(.L_33 - .L_32)
.L_32:
        /*00ac*/ 	.word	0x00000080
        /*00b0*/ 	.word	0x00000001
        /*00b4*/ 	.word	0x00000001


	//----- nvinfo : EIATTR_CBANK_PARAM_SIZE
	.align		4
.L_33:
        /*00b8*/ 	.byte	0x03, 0x19
        /*00ba*/ 	.short	0x0044


	//----- nvinfo : EIATTR_PARAM_CBANK
	.align		4
        /*00bc*/ 	.byte	0x04, 0x0a
        /*00be*/ 	.short	(.L_35 - .L_34)
	.align		4
.L_34:
        /*00c0*/ 	.word	index@(.nv.constant0.triton_poi_fused__native_batch_norm_legit_no_training_add_convolution_elu_12)
        /*00c4*/ 	.short	0x0210
        /*00c6*/ 	.short	0x0044


	//----- nvinfo : EIATTR_SW_WAR
	.align		4
.L_35:
        /*00c8*/ 	.byte	0x04, 0x36
        /*00ca*/ 	.short	(.L_37 - .L_36)
.L_36:
        /*00cc*/ 	.word	0x00000008
.L_37:


//--------------------- .nv.callgraph             --------------------------
	.section	.nv.callgraph,"",@"SHT_CUDA_CALLGRAPH"
	.align	4
	.sectionentsize	8
	.align		4
        /*0000*/ 	.word	0x00000000
	.align		4
        /*0004*/ 	.word	0xffffffff
	.align		4
        /*0008*/ 	.word	0x00000000
	.align		4
        /*000c*/ 	.word	0xfffffffe
	.align		4
        /*0010*/ 	.word	0x00000000
	.align		4
        /*0014*/ 	.word	0xfffffffd
	.align		4
        /*0018*/ 	.word	0x00000000
	.align		4
        /*001c*/ 	.word	0xfffffffc


//--------------------- .nv.constant4             --------------------------
	.section	.nv.constant4,"a",@progbits
	.align	8
	.align		8
.nv.constant4:
        /*0000*/ 	.dword	_$_str
	.align		8
        /*0008*/ 	.dword	_$_str_$_2


//--------------------- .text.triton_poi_fused__native_batch_norm_legit_no_training_add_convolution_elu_12 --------------------------
	.section	.text.triton_poi_fused__native_batch_norm_legit_no_training_add_convolution_elu_12,"ax",@progbits
	.align	128
        .global         triton_poi_fused__native_batch_norm_legit_no_training_add_convolution_elu_12
        .type           triton_poi_fused__native_batch_norm_legit_no_training_add_convolution_elu_12,@function
        .size           triton_poi_fused__native_batch_norm_legit_no_training_add_convolution_elu_12,(.L_x_1 - triton_poi_fused__native_batch_norm_legit_no_training_add_convolution_elu_12)
        .other          triton_poi_fused__native_batch_norm_legit_no_training_add_convolution_elu_12,@"STO_CUDA_ENTRY STV_DEFAULT"
triton_poi_fused__native_batch_norm_legit_no_training_add_convolution_elu_12:
.text.triton_poi_fused__native_batch_norm_legit_no_training_add_convolution_elu_12:
[----:B------:R-:W-:Y:S01]  /*0000*/  LDC R1, c[0x0][0x28] ;  /* 0x00000a00ff017b82 */ /* 0x000fe20000000800 */
[----:B------:R-:W1:Y:S07]  /*0010*/  S2R R0, SR_TID.X ;  /* 0x0000000000007919 */ /* 0x000e6e0000002100 */
[----:B------:R-:W2:Y:S01]  /*0020*/  LDC.64 R12, c[0x0][0x238] ;  /* 0x00008e00ff0c7b82 */ /* 0x000ea20000000a00 */
[----:B------:R-:W-:Y:S01]  /*0030*/  ULDC.64 UR4, c[0x0][0x208] ;  /* 0x0000820000047ab9 */ /* 0x000fe20000000a00 */
[----:B------:R-:W3:Y:S06]  /*0040*/  S2R R3, SR_CTAID.X ;  /* 0x0000000000037919 */ /* 0x000eec0000002500 */
[----:B------:R-:W4:Y:S08]  /*0050*/  LDC.64 R14, c[0x0][0x220] ;  /* 0x00008800ff0e7b82 */ /* 0x000f300000000a00 */
[----:B------:R-:W5:Y:S08]  /*0060*/  LDC.64 R16, c[0x0][0x228] ;  /* 0x00008a00ff107b82 */ /* 0x000f700000000a00 */
[----:B------:R-:W5:Y:S01]  /*0070*/  LDC.64 R10, c[0x0][0x230] ;  /* 0x00008c00ff0a7b82 */ /* 0x000f620000000a00 */
[----:B-1----:R-:W-:-:S07]  /*0080*/  LOP3.LUT R0, R0, 0x7f, RZ, 0xc0, !PT ;  /* 0x0000007f00007812 */ /* 0x002fce00078ec0ff */
[----:B------:R-:W1:Y:S01]  /*0090*/  LDC.64 R6, c[0x0][0x240] ;  /* 0x00009000ff067b82 */ /* 0x000e620000000a00 */
[----:B---3--:R-:W-:-:S04]  /*00a0*/  LEA R0, R3, R0, 0x7 ;  /* 0x0000000003007211 */ /* 0x008fc800078e38ff */
[----:B------:R-:W-:-:S03]  /*00b0*/  SHF.R.S32.HI R3, RZ, 0x1f, R0 ;  /* 0x0000001fff037819 */ /* 0x000fc60000011400 */
[----:B------:R-:W3:Y:S01]  /*00c0*/  LDC.64 R4, c[0x0][0x248] ;  /* 0x00009200ff047b82 */ /* 0x000ee20000000a00 */
[----:B------:R-:W-:-:S04]  /*00d0*/  LEA.HI R18, R3, R0, RZ, 0xa ;  /* 0x0000000003127211 */ /* 0x000fc800078f50ff */
[----:B------:R-:W-:-:S03]  /*00e0*/  LOP3.LUT R9, R18, 0xfffffc00, RZ, 0xc0, !PT ;  /* 0xfffffc0012097812 */ /* 0x000fc600078ec0ff */
[----:B------:R-:W1:Y:S01]  /*00f0*/  LDC.64 R2, c[0x0][0x210] ;  /* 0x00008400ff027b82 */ /* 0x000e620000000a00 */
[----:B------:R-:W-:-:S05]  /*0100*/  IADD3 R9, R0, -R9, RZ ;  /* 0x8000000900097210 */ /* 0x000fca0007ffe0ff */
[----:B--2---:R-:W-:-:S05]  /*0110*/  IMAD.WIDE R12, R9, 0x4, R12 ;  /* 0x00000004090c7825 */ /* 0x004fca00078e020c */
[----:B------:R-:W2:Y:S01]  /*0120*/  LDG.E.EL R8, desc[UR4][R12.64] ;  /* 0x000000040c087981 */ /* 0x000ea2000c2e1900 */
[----:B------:R-:W-:Y:S01]  /*0130*/  SHF.R.S32.HI R18, RZ, 0xa, R18 ;  /* 0x0000000aff127819 */ /* 0x000fe20000011412 */
[----:B----4-:R-:W-:-:S04]  /*0140*/  IMAD.WIDE R14, R9, 0x4, R14 ;  /* 0x00000004090e7825 */ /* 0x010fc800078e020e */
[----:B------:R-:W-:-:S04]  /*0150*/  IMAD R19, R18, 0x600, R9 ;  /* 0x0000060012137824 */ /* 0x000fc800078e0209 */
[----:B-----5:R-:W-:Y:S01]  /*0160*/  IMAD.WIDE R16, R19, 0x4, R16 ;  /* 0x0000000413107825 */ /* 0x020fe200078e0210 */
[----:B------:R-:W4:Y:S03]  /*0170*/  LDG.E.EL R12, desc[UR4][R14.64] ;  /* 0x000000040e0c7981 */ /* 0x000f26000c2e1900 */
[----:B01----:R-:W-:Y:S02]  /*0180*/  IMAD.WIDE R2, R0, 0x4, R2 ;  /* 0x0000000400027825 */ /* 0x003fe400078e0202 */
[----:B------:R-:W5:Y:S02]  /*0190*/  LDG.E R16, desc[UR4][R16.64] ;  /* 0x0000000410107981 */ /* 0x000f64000c1e1900 */
[C---:B------:R-:W-:Y:S02]  /*01a0*/  IMAD.WIDE R10, R9.reuse, 0x4, R10 ;  /* 0x00000004090a7825 */ /* 0x040fe400078e020a */
[----:B------:R-:W4:Y:S02]  /*01b0*/  LDG.E R13, desc[UR4][R2.64] ;  /* 0x00000004020d7981 */ /* 0x000f24000c1e1900 */
[----:B------:R-:W-:-:S02]  /*01c0*/  IMAD.WIDE R6, R9, 0x4, R6 ;  /* 0x0000000409067825 */ /* 0x000fc400078e0206 */
[----:B------:R-:W5:Y:S02]  /*01d0*/  LDG.E.EL R10, desc[UR4][R10.64] ;  /* 0x000000040a0a7981 */ /* 0x000f64000c2e1900 */
[----:B---3--:R-:W-:Y:S02]  /*01e0*/  IMAD.WIDE R18, R9, 0x4, R4 ;  /* 0x0000000409127825 */ /* 0x008fe400078e0204 */
[----:B------:R5:W3:Y:S04]  /*01f0*/  LDG.E.EL R6, desc[UR4][R6.64] ;  /* 0x0000000406067981 */ /* 0x000ae8000c2e1900 */
[----:B------:R-:W3:Y:S01]  /*0200*/  LDG.E.EL R19, desc[UR4][R18.64] ;  /* 0x0000000412137981 */ /* 0x000ee2000c2e1900 */
[----:B------:R-:W-:Y:S01]  /*0210*/  HFMA2.MMA R9, -RZ, RZ, 1.625, 0 ;  /* 0x3e800000ff097435 */ /* 0x000fe200000001ff */
[----:B--2---:R-:W-:-:S04]  /*0220*/  FADD R8, R8, 9.9999997473787516356e-05 ;  /* 0x38d1b71708087421 */ /* 0x004fc80000000000 */
[----:B------:R-:W0:Y:S02]  /*0230*/  MUFU.SQRT R4, R8 ;  /* 0x0000000800047308 */ /* 0x000e240000002000 */
[C---:B0-----:R-:W-:Y:S02]  /*0240*/  FSETP.GT.AND P0, PT, R4.reuse, 8.50705917302346158658e+37, PT ;  /* 0x7e8000000400780b */ /* 0x041fe40003f04000 */
[----:B------:R-:W-:-:S11]  /*0250*/  FSETP.GEU.AND P1, PT, R4, 1.175494350822287508e-38, PT ;  /* 0x008000000400780b */ /* 0x000fd60003f2e000 */
[----:B------:R-:W-:-:S04]  /*0260*/  @P0 FMUL R4, R4, 0.25 ;  /* 0x3e80000004040820 */ /* 0x000fc80000400000 */
[----:B------:R-:W-:-:S06]  /*0270*/  @!P1 FMUL R4, R4, 16777216 ;  /* 0x4b80000004049820 */ /* 0x000fcc0000400000 */
[----:B------:R-:W0:Y:S01]  /*0280*/  MUFU.RCP R4, R4 ;  /* 0x0000000400047308 */ /* 0x000e220000001000 */
[----:B------:R-:W-:Y:S01]  /*0290*/  FSEL R9, R9, 1, P0 ;  /* 0x3f80000009097808 */ /* 0x000fe20000000000 */
[----:B----4-:R-:W-:-:S04]  /*02a0*/  FADD R5, R13, R12 ;  /* 0x0000000c0d057221 */ /* 0x010fc80000000000 */
[----:B------:R-:W-:Y:S01]  /*02b0*/  @!P1 FMUL R9, R9, 16777216 ;  /* 0x4b80000009099820 */ /* 0x000fe20000400000 */
[----:B-----5:R-:W-:-:S04]  /*02c0*/  FADD R7, R16, R5 ;  /* 0x0000000510077221 */ /* 0x020fc80000000000 */
[----:B------:R-:W-:Y:S01]  /*02d0*/  FADD R7, -R10, R7 ;  /* 0x000000070a077221 */ /* 0x000fe20000000100 */
[----:B0-----:R-:W-:-:S04]  /*02e0*/  FMUL R8, R4, R9 ;  /* 0x0000000904087220 */ /* 0x001fc80000400000 */
[----:B------:R-:W-:-:S04]  /*02f0*/  FMUL R7, R7, R8 ;  /* 0x0000000807077220 */ /* 0x000fc80000400000 */
[----:B---3--:R-:W-:-:S04]  /*0300*/  FFMA R19, R6, R7, R19 ;  /* 0x0000000706137223 */ /* 0x008fc80000000013 */
[----:B------:R-:W-:-:S06]  /*0310*/  FMUL R6, R19, 1.4426950216293334961 ;  /* 0x3fb8aa3b13067820 */ /* 0x000fcc0000400000 */
[----:B------:R-:W0:Y:S01]  /*0320*/  FRND R6, R6 ;  /* 0x0000000600067307 */ /* 0x000e220000201000 */
[----:B------:R-:W-:-:S05]  /*0330*/  FADD.FTZ R4, |R19|, -RZ ;  /* 0x800000ff13047221 */ /* 0x000fca0000010200 */
[----:B------:R-:W-:-:S04]  /*0340*/  FSETP.GEU.AND P0, PT, R4, 0.40999999642372131348, PT ;  /* 0x3ed1eb850400780b */ /* 0x000fc80003f0e000 */
[----:B0-----:R-:W-:Y:S02]  /*0350*/  FSEL R4, R6, RZ, P0 ;  /* 0x000000ff06047208 */ /* 0x001fe40000000000 */
[----:B------:R-:W-:-:S03]  /*0360*/  MOV R10, 0x3ab5ebe6 ;  /* 0x3ab5ebe6000a7802 */ /* 0x000fc60000000f00 */
[C---:B------:R-:W-:Y:S01]  /*0370*/  FFMA.FTZ R7, -R4.reuse, 0.693145751953125, R19 ;  /* 0x3f31720004077823 */ /* 0x040fe20000010113 */
[----:B------:R-:W-:-:S03]  /*0380*/  FSETP.NEU.AND P1, PT, R4, 128, PT ;  /* 0x430000000400780b */ /* 0x000fc60003f2d000 */
[C---:B------:R-:W-:Y:S01]  /*0390*/  FFMA.FTZ R7, -R4.reuse, 1.428606765330187045e-06, R7 ;  /* 0x35bfbe8e04077823 */ /* 0x040fe20000010107 */
[----:B------:R-:W-:-:S03]  /*03a0*/  FSEL R4, R4, 127, P1 ;  /* 0x42fe000004047808 */ /* 0x000fc60000800000 */
[C---:B------:R-:W-:Y:S01]  /*03b0*/  FFMA.FTZ R10, R7.reuse, R10, 0.0083824126049876213074 ;  /* 0x3c095663070a7423 */ /* 0x040fe2000001000a */
[----:B------:R-:W0:Y:S03]  /*03c0*/  MUFU.EX2 R8, R4 ;  /* 0x0000000400087308 */ /* 0x000e260000000800 */
[----:B------:R-:W-:-:S04]  /*03d0*/  FFMA.FTZ R10, R7, R10, 0.041667830199003219604 ;  /* 0x3d2aabe3070a7423 */ /* 0x000fc8000001000a */
[----:B------:R-:W-:-:S04]  /*03e0*/  FFMA.FTZ R10, R7, R10, 0.16666397452354431152 ;  /* 0x3e2aa9f6070a7423 */ /* 0x000fc8000001000a */
[----:B------:R-:W-:-:S04]  /*03f0*/  FFMA.FTZ R10, R7, R10, 0.49999994039535522461 ;  /* 0x3efffffe070a7423 */ /* 0x000fc8000001000a */
[----:B------:R-:W-:Y:S01]  /*0400*/  FMUL R10, R7, R10 ;  /* 0x0000000a070a7220 */ /* 0x000fe20000400000 */
[----:B0-----:R-:W-:-:S03]  /*0410*/  FADD R11, R8, -1 ;  /* 0xbf800000080b7421 */ /* 0x001fc60000000000 */
[----:B------:R-:W-:Y:S02]  /*0420*/  FFMA.FTZ R9, R7, R10, R7 ;  /* 0x0000000a07097223 */ /* 0x000fe40000010007 */
[----:B------:R-:W0:Y:S01]  /*0430*/  LDC.64 R6, c[0x0][0x218] ;  /* 0x00008600ff067b82 */ /* 0x000e220000000a00 */
[----:B------:R-:W-:Y:S01]  /*0440*/  FSETP.NEU.AND P0, PT, R19, RZ, PT ;  /* 0x000000ff1300720b */ /* 0x000fe20003f0d000 */
[----:B------:R-:W-:-:S04]  /*0450*/  FFMA.FTZ R8, R8, R9, R11 ;  /* 0x0000000908087223 */ /* 0x000fc8000001000b */
[----:B------:R-:W-:Y:S01]  /*0460*/  @!P1 FADD R8, R8, R8 ;  /* 0x0000000808089221 */ /* 0x000fe20000000000 */
[C---:B------:R-:W-:Y:S02]  /*0470*/  FSETP.GT.AND P1, PT, R4.reuse, 128, PT ;  /* 0x430000000400780b */ /* 0x040fe40003f24000 */
[----:B------:R-:W-:Y:S02]  /*0480*/  FSETP.GEU.AND P2, PT, R4, -25, PT ;  /* 0xc1c800000400780b */ /* 0x000fe40003f4e000 */
[----:B------:R-:W-:-:S04]  /*0490*/  FSEL R8, R8, +INF , !P1 ;  /* 0x7f80000008087808 */ /* 0x000fc80004800000 */
[----:B------:R-:W-:Y:S01]  /*04a0*/  FSEL R8, R8, -1, P2 ;  /* 0xbf80000008087808 */ /* 0x000fe20001000000 */
[C---:B------:R-:W-:Y:S01]  /*04b0*/  @!P0 FADD R8, R19.reuse, R19 ;  /* 0x0000001313088221 */ /* 0x040fe20000000000 */
[----:B------:R-:W-:-:S04]  /*04c0*/  FSETP.GT.AND P0, PT, R19, RZ, PT ;  /* 0x000000ff1300720b */ /* 0x000fc80003f04000 */
[----:B------:R-:W-:Y:S01]  /*04d0*/  FSEL R19, R19, R8, P0 ;  /* 0x0000000813137208 */ /* 0x000fe20000000000 */
[----:B0-----:R-:W-:Y:S01]  /*04e0*/  IMAD.WIDE R6, R0, 0x4, R6 ;  /* 0x0000000400067825 */ /* 0x001fe200078e0206 */
[----:B------:R-:W-:Y:S04]  /*04f0*/  STG.E desc[UR4][R2.64], R5 ;  /* 0x0000000502007986 */ /* 0x000fe8000c101904 */
[----:B------:R-:W-:Y:S01]  /*0500*/  STG.E desc[UR4][R6.64], R19 ;  /* 0x0000001306007986 */ /* 0x000fe2000c101904 */
[----:B------:R-:W-:Y:S05]  /*0510*/  EXIT ;  /* 0x000000000000794d */ /* 0x000fea0003800000 */
.L_x_0:
[----:B------:R-:W-:-:S00]  /*0520*/  BRA `(.L_x_0) ;  /* 0xfffffffc00fc7947 */ /* 0x000fc0000383ffff */
[----:B------:R-:W-:-:S00]  /*0530*/  NOP ;  /* 0x0000000000007918 */ /* 0x000fc00000000000 */
        /* <DEDUP_REMOVED lines=12> */
.L_x_1:


//--------------------- .nv.global.init           --------------------------
	.section	.nv.global.init,"aw",@progbits
.nv.global.init:
	.type		_$_str,@object
	.size		_$_str,(_$_str_$_2 - _$_str)
_$_str:
        /*0000*/ 	.byte	0x5f, 0x5f, 0x43, 0x55, 0x44, 0x41, 0x5f, 0x46, 0x54, 0x5a, 0x00
	.type		_$_str_$_2,@object
	.size		_$_str_$_2,(.L_1 - _$_str_$_2)
_$_str_$_2:
        /*000b*/ 	.byte	0x5f, 0x5f, 0x43, 0x55, 0x44, 0x41, 0x5f, 0x50, 0x52, 0x45, 0x43, 0x5f, 0x53, 0x51, 0x52, 0x54
        /*001b*/ 	.byte	0x00
.L_1:


//--------------------- .nv.constant0.triton_poi_fused__native_batch_norm_legit_no_training_add_convolution_elu_12 --------------------------
	.section	.nv.constant0.triton_poi_fused__native_batch_norm_legit_no_training_add_convolution_elu_12,"a",@progbits
	.sectionflags	@""
	.align	4
.nv.constant0.triton_poi_fused__native_batch_norm_legit_no_training_add_convolution_elu_12:
	.zero		596
